	.headerflags	@"EF_CUDA_TEXMODE_UNIFIED EF_CUDA_64BIT_ADDRESS EF_CUDA_ACCELERATORS EF_CUDA_SM90 EF_CUDA_VIRTUAL_SM(EF_CUDA_SM90)"
	.elftype	@"ET_EXEC"


//--------------------- .nv.info                  --------------------------
	.section	.nv.info,"",@"SHT_CUDA_INFO"
	.align	4


	//----- nvinfo : EIATTR_REGCOUNT
	.align		4
        /*0000*/ 	.byte	0x04, 0x2f
        /*0002*/ 	.short	(.L_3 - .L_2)
	.align		4
.L_2:
        /*0004*/ 	.word	index@(triton_poi_fused__native_batch_norm_legit_no_training_convolution_hardtanh_7)
        /*0008*/ 	.word	0x00000020


	//----- nvinfo : EIATTR_MIN_STACK_SIZE
	.align		4
.L_3:
        /*000c*/ 	.byte	0x04, 0x12
        /*000e*/ 	.short	(.L_5 - .L_4)
	.align		4
.L_4:
        /*0010*/ 	.word	index@(triton_poi_fused__native_batch_norm_legit_no_training_convolution_hardtanh_7)
        /*0014*/ 	.word	0x00000000


	//----- nvinfo : EIATTR_FRAME_SIZE
	.align		4
.L_5:
        /*0018*/ 	.byte	0x04, 0x11
        /*001a*/ 	.short	(.L_7 - .L_6)
	.align		4
.L_6:
        /*001c*/ 	.word	index@(triton_poi_fused__native_batch_norm_legit_no_training_convolution_hardtanh_7)
        /*0020*/ 	.word	0x00000000


	//----- nvinfo : EIATTR_MIN_STACK_SIZE
	.align		4
.L_7:
        /*0024*/ 	.byte	0x04, 0x12
        /*0026*/ 	.short	(.L_9 - .L_8)
	.align		4
.L_8:
        /*0028*/ 	.word	index@(triton_poi_fused__native_batch_norm_legit_no_training_convolution_hardtanh_7)
        /*002c*/ 	.word	0x00000000
.L_9:


//--------------------- .nv.info.triton_poi_fused__native_batch_norm_legit_no_training_convolution_hardtanh_7 --------------------------
	.section	.nv.info.triton_poi_fused__native_batch_norm_legit_no_training_convolution_hardtanh_7,"",@"SHT_CUDA_INFO"
	.sectionflags	@""
	.align	4


	//----- nvinfo : EIATTR_CUDA_API_VERSION
	.align		4
        /*0000*/ 	.byte	0x04, 0x37
        /*0002*/ 	.short	(.L_11 - .L_10)
.L_10:
        /*0004*/ 	.word	0x0000007c


	//----- nvinfo : EIATTR_KPARAM_INFO
	.align		4
.L_11:
        /*0008*/ 	.byte	0x04, 0x17
        /*000a*/ 	.short	(.L_13 - .L_12)
.L_12:
        /*000c*/ 	.word	0x00000000
        /*0010*/ 	.short	0x0007
        /*0012*/ 	.short	0x0038
        /*0014*/ 	.byte	0x00, 0xf0, 0x11, 0x00


	//----- nvinfo : EIATTR_KPARAM_INFO
	.align		4
.L_13:
        /*0018*/ 	.byte	0x04, 0x17
        /*001a*/ 	.short	(.L_15 - .L_14)
.L_14:
        /*001c*/ 	.word	0x00000000
        /*0020*/ 	.short	0x0006
        /*0022*/ 	.short	0x0030
        /*0024*/ 	.byte	0x00, 0xf4, 0x21, 0x00


	//----- nvinfo : EIATTR_KPARAM_INFO
	.align		4
.L_15:
        /*0028*/ 	.byte	0x04, 0x17
        /*002a*/ 	.short	(.L_17 - .L_16)
.L_16:
        /*002c*/ 	.word	0x00000000
        /*0030*/ 	.short	0x0005
        /*0032*/ 	.short	0x0028
        /*0034*/ 	.byte	0x00, 0xf4, 0x21, 0x00


	//----- nvinfo : EIATTR_KPARAM_INFO
	.align		4
.L_17:
        /*0038*/ 	.byte	0x04, 0x17
        /*003a*/ 	.short	(.L_19 - .L_18)
.L_18:
        /*003c*/ 	.word	0x00000000
        /*0040*/ 	.short	0x0004
        /*0042*/ 	.short	0x0020
        /*0044*/ 	.byte	0x00, 0xf4, 0x21, 0x00


	//----- nvinfo : EIATTR_KPARAM_INFO
	.align		4
.L_19:
        /*0048*/ 	.byte	0x04, 0x17
        /*004a*/ 	.short	(.L_21 - .L_20)
.L_20:
        /*004c*/ 	.word	0x00000000
        /*0050*/ 	.short	0x0003
        /*0052*/ 	.short	0x0018
        /*0054*/ 	.byte	0x00, 0xf4, 0x21, 0x00


	//----- nvinfo : EIATTR_KPARAM_INFO
	.align		4
.L_21:
        /*0058*/ 	.byte	0x04, 0x17
        /*005a*/ 	.short	(.L_23 - .L_22)
.L_22:
        /*005c*/ 	.word	0x00000000
        /*0060*/ 	.short	0x0002
        /*0062*/ 	.short	0x0010
        /*0064*/ 	.byte	0x00, 0xf4, 0x21, 0x00


	//----- nvinfo : EIATTR_KPARAM_INFO
	.align		4
.L_23:
        /*0068*/ 	.byte	0x04, 0x17
        /*006a*/ 	.short	(.L_25 - .L_24)
.L_24:
        /*006c*/ 	.word	0x00000000
        /*0070*/ 	.short	0x0001
        /*0072*/ 	.short	0x0008
        /*0074*/ 	.byte	0x00, 0xf4, 0x21, 0x00


	//----- nvinfo : EIATTR_KPARAM_INFO
	.align		4
.L_25:
        /*0078*/ 	.byte	0x04, 0x17
        /*007a*/ 	.short	(.L_27 - .L_26)
.L_26:
        /*007c*/ 	.word	0x00000000
        /*0080*/ 	.short	0x0000
        /*0082*/ 	.short	0x0000
        /*0084*/ 	.byte	0x00, 0xf4, 0x21, 0x00


	//----- nvinfo : EIATTR_SPARSE_MMA_MASK
	.align		4
.L_27:
        /*0088*/ 	.byte	0x03, 0x50
        /*008a*/ 	.short	0x0000


	//----- nvinfo : EIATTR_MAXREG_COUNT
	.align		4
        /*008c*/ 	.byte	0x03, 0x1b
        /*008e*/ 	.short	0x00ff


	//----- nvinfo : EIATTR_EXIT_INSTR_OFFSETS
	.align		4
        /*0090*/ 	.byte	0x04, 0x1c
        /*0092*/ 	.short	(.L_29 - .L_28)


	//   ....[0]....
.L_28:
        /*0094*/ 	.word	0x00000950


	//----- nvinfo : EIATTR_REQNTID
	.align		4
.L_29:
        /*0098*/ 	.byte	0x04, 0x10
        /*009a*/ 	.short	(.L_31 - .L_30)
.L_30:
        /*009c*/ 	.word	0x00000080
        /*00a0*/ 	.word	0x00000001
        /*00a4*/ 	.word	0x00000001


	//----- nvinfo : EIATTR_CBANK_PARAM_SIZE
	.align		4
.L_31:
        /*00a8*/ 	.byte	0x03, 0x19
        /*00aa*/ 	.short	0x003c


	//----- nvinfo : EIATTR_PARAM_CBANK
	.align		4
        /*00ac*/ 	.byte	0x04, 0x0a
        /*00ae*/ 	.short	(.L_33 - .L_32)
	.align		4
.L_32:
        /*00b0*/ 	.word	index@(.nv.constant0.triton_poi_fused__native_batch_norm_legit_no_training_convolution_hardtanh_7)
        /*00b4*/ 	.short	0x0210
        /*00b6*/ 	.short	0x003c


	//----- nvinfo : EIATTR_SW_WAR
	.align		4
.L_33:
        /*00b8*/ 	.byte	0x04, 0x36
        /*00ba*/ 	.short	(.L_35 - .L_34)
.L_34:
        /*00bc*/ 	.word	0x00000008
.L_35:


//--------------------- .nv.callgraph             --------------------------
	.section	.nv.callgraph,"",@"SHT_CUDA_CALLGRAPH"
	.align	4
	.sectionentsize	8
	.align		4
        /*0000*/ 	.word	0x00000000
	.align		4
        /*0004*/ 	.word	0xffffffff
	.align		4
        /*0008*/ 	.word	0x00000000
	.align		4
        /*000c*/ 	.word	0xfffffffe
	.align		4
        /*0010*/ 	.word	0x00000000
	.align		4
        /*0014*/ 	.word	0xfffffffd
	.align		4
        /*0018*/ 	.word	0x00000000
	.align		4
        /*001c*/ 	.word	0xfffffffc


//--------------------- .nv.constant4             --------------------------
	.section	.nv.constant4,"a",@progbits
	.align	8
	.align		8
.nv.constant4:
        /*0000*/ 	.dword	_$_str
	.align		8
        /*0008*/ 	.dword	_$_str_$_2


//--------------------- .text.triton_poi_fused__native_batch_norm_legit_no_training_convolution_hardtanh_7 --------------------------
	.section	.text.triton_poi_fused__native_batch_norm_legit_no_training_convolution_hardtanh_7,"ax",@progbits
	.align	128
        .global         triton_poi_fused__native_batch_norm_legit_no_training_convolution_hardtanh_7
        .type           triton_poi_fused__native_batch_norm_legit_no_training_convolution_hardtanh_7,@function
        .size           triton_poi_fused__native_batch_norm_legit_no_training_convolution_hardtanh_7,(.L_x_1 - triton_poi_fused__native_batch_norm_legit_no_training_convolution_hardtanh_7)
        .other          triton_poi_fused__native_batch_norm_legit_no_training_convolution_hardtanh_7,@"STO_CUDA_ENTRY STV_DEFAULT"
triton_poi_fused__native_batch_norm_legit_no_training_convolution_hardtanh_7:
.text.triton_poi_fused__native_batch_norm_legit_no_training_convolution_hardtanh_7:
[----:B------:R-:W-:Y:S01]  /*0000*/  LDC R1, c[0x0][0x28] ;  /* 0x00000a00ff017b82 */ /* 0x000fe20000000800 */
[----:B------:R-:W1:Y:S07]  /*0010*/  S2R R0, SR_TID.X ;  /* 0x0000000000007919 */ /* 0x000e6e0000002100 */
[----:B------:R-:W2:Y:S01]  /*0020*/  LDC.64 R6, c[0x0][0x228] ;  /* 0x00008a00ff067b82 */ /* 0x000ea20000000a00 */
[----:B------:R-:W-:Y:S01]  /*0030*/  ULDC.64 UR4, c[0x0][0x208] ;  /* 0x0000820000047ab9 */ /* 0x000fe20000000a00 */
[----:B------:R-:W3:Y:S06]  /*0040*/  S2R R5, SR_CTAID.X ;  /* 0x0000000000057919 */ /* 0x000eec0000002500 */
[----:B------:R-:W4:Y:S08]  /*0050*/  LDC.64 R28, c[0x0][0x218] ;  /* 0x00008600ff1c7b82 */ /* 0x000f300000000a00 */
[----:B------:R-:W5:Y:S08]  /*0060*/  LDC.64 R26, c[0x0][0x220] ;  /* 0x00008800ff1a7b82 */ /* 0x000f700000000a00 */
[----:B------:R-:W4:Y:S01]  /*0070*/  LDC.64 R22, c[0x0][0x230] ;  /* 0x00008c00ff167b82 */ /* 0x000f220000000a00 */
[----:B-1----:R-:W-:-:S07]  /*0080*/  IMAD.SHL.U32 R0, R0, 0x4, RZ ;  /* 0x0000000400007824 */ /* 0x002fce00078e00ff */
[----:B------:R-:W1:Y:S01]  /*0090*/  LDC.64 R20, c[0x0][0x238] ;  /* 0x00008e00ff147b82 */ /* 0x000e620000000a00 */
[----:B---3--:R-:W-:Y:S02]  /*00a0*/  SHF.R.S32.HI R3, RZ, 0x15, R5 ;  /* 0x00000015ff037819 */ /* 0x008fe40000011405 */
[----:B------:R-:W-:Y:S02]  /*00b0*/  LOP3.LUT R0, R0, 0x1fc, RZ, 0xc0, !PT ;  /* 0x000001fc00007812 */ /* 0x000fe400078ec0ff */
[----:B------:R-:W-:-:S03]  /*00c0*/  SGXT R3, R3, 0x1 ;  /* 0x000000010303781a */ /* 0x000fc60000000200 */
[----:B------:R-:W-:-:S05]  /*00d0*/  IMAD R2, R5, 0x400, R0 ;  /* 0x0000040005027824 */ /* 0x000fca00078e0200 */
[----:B------:R-:W-:-:S04]  /*00e0*/  LEA.HI R3, R3, R2, RZ, 0x6 ;  /* 0x0000000203037211 */ /* 0x000fc800078f30ff */
[--C-:B------:R-:W-:Y:S02]  /*00f0*/  SHF.R.S32.HI R9, RZ, 0x6, R3.reuse ;  /* 0x00000006ff097819 */ /* 0x100fe40000011403 */
[----:B------:R-:W-:Y:S01]  /*0100*/  SHF.R.S32.HI R0, RZ, 0x1f, R3 ;  /* 0x0000001fff007819 */ /* 0x000fe20000011403 */
[----:B------:R-:W-:-:S03]  /*0110*/  VIADD R3, R3, 0x200 ;  /* 0x0000020003037836 */ /* 0x000fc60000000000 */
[----:B------:R-:W-:Y:S02]  /*0120*/  LEA.HI R0, R0, R9, RZ, 0xa ;  /* 0x0000000900007211 */ /* 0x000fe400078f50ff */
[--C-:B------:R-:W-:Y:S02]  /*0130*/  SHF.R.S32.HI R5, RZ, 0x6, R3.reuse ;  /* 0x00000006ff057819 */ /* 0x100fe40000011403 */
[----:B------:R-:W-:Y:S02]  /*0140*/  SHF.R.S32.HI R4, RZ, 0x1f, R3 ;  /* 0x0000001fff047819 */ /* 0x000fe40000011403 */
[----:B------:R-:W-:Y:S02]  /*0150*/  LOP3.LUT R0, R0, 0xfffffc00, RZ, 0xc0, !PT ;  /* 0xfffffc0000007812 */ /* 0x000fe400078ec0ff */
[----:B------:R-:W-:Y:S02]  /*0160*/  LEA.HI R4, R4, R5, RZ, 0xa ;  /* 0x0000000504047211 */ /* 0x000fe400078f50ff */
[----:B------:R-:W-:-:S02]  /*0170*/  IADD3 R9, R9, -R0, RZ ;  /* 0x8000000009097210 */ /* 0x000fc40007ffe0ff */
[----:B------:R-:W-:-:S03]  /*0180*/  LOP3.LUT R4, R4, 0xfffffc00, RZ, 0xc0, !PT ;  /* 0xfffffc0004047812 */ /* 0x000fc600078ec0ff */
[----:B--2---:R-:W-:-:S04]  /*0190*/  IMAD.WIDE R12, R9, 0x4, R6 ;  /* 0x00000004090c7825 */ /* 0x004fc800078e0206 */
[----:B------:R-:W-:Y:S01]  /*01a0*/  IMAD.IADD R5, R5, 0x1, -R4 ;  /* 0x0000000105057824 */ /* 0x000fe200078e0a04 */
[----:B------:R-:W2:Y:S03]  /*01b0*/  LDG.E.EL R19, desc[UR4][R12.64] ;  /* 0x000000040c137981 */ /* 0x000ea6000c2e1900 */
[----:B------:R-:W-:Y:S02]  /*01c0*/  IMAD.WIDE R24, R5, 0x4, R6 ;  /* 0x0000000405187825 */ /* 0x000fe400078e0206 */
[----:B------:R-:W3:Y:S04]  /*01d0*/  LDC.64 R6, c[0x0][0x210] ;  /* 0x00008400ff067b82 */ /* 0x000ee80000000a00 */
[----:B------:R-:W2:Y:S01]  /*01e0*/  LDG.E.EL R24, desc[UR4][R24.64] ;  /* 0x0000000418187981 */ /* 0x000ea2000c2e1900 */
[----:B----4-:R-:W-:-:S05]  /*01f0*/  IMAD.WIDE R10, R9, 0x4, R28 ;  /* 0x00000004090a7825 */ /* 0x010fca00078e021c */
[----:B------:R5:W4:Y:S01]  /*0200*/  LDG.E.EL R18, desc[UR4][R10.64] ;  /* 0x000000040a127981 */ /* 0x000b22000c2e1900 */
[----:B0-----:R-:W-:-:S04]  /*0210*/  IMAD.WIDE R16, R9, 0x4, R22 ;  /* 0x0000000409107825 */ /* 0x001fc800078e0216 */
[----:B------:R-:W-:Y:S02]  /*0220*/  IMAD.WIDE R28, R5, 0x4, R28 ;  /* 0x00000004051c7825 */ /* 0x000fe400078e021c */
[----:B------:R-:W4:Y:S02]  /*0230*/  LDG.E.EL R16, desc[UR4][R16.64] ;  /* 0x0000000410107981 */ /* 0x000f24000c2e1900 */
[C---:B-----5:R-:W-:Y:S02]  /*0240*/  IMAD.WIDE R10, R9.reuse, 0x4, R26 ;  /* 0x00000004090a7825 */ /* 0x060fe400078e021a */
[----:B------:R0:W5:Y:S02]  /*0250*/  LDG.E.EL R3, desc[UR4][R28.64] ;  /* 0x000000041c037981 */ /* 0x000164000c2e1900 */
[----:B---3--:R-:W-:Y:S02]  /*0260*/  IMAD.WIDE R6, R2, 0x4, R6 ;  /* 0x0000000402067825 */ /* 0x008fe400078e0206 */
[----:B------:R-:W3:Y:S04]  /*0270*/  LDG.E.EL R4, desc[UR4][R10.64] ;  /* 0x000000040a047981 */ /* 0x000ee8000c2e1900 */
[----:B------:R-:W4:Y:S01]  /*0280*/  LDG.E.128 R12, desc[UR4][R6.64] ;  /* 0x00000004060c7981 */ /* 0x000f22000c1e1d00 */
[----:B-1----:R-:W-:-:S04]  /*0290*/  IMAD.WIDE R8, R9, 0x4, R20 ;  /* 0x0000000409087825 */ /* 0x002fc800078e0214 */
[C---:B------:R-:W-:Y:S01]  /*02a0*/  IMAD.WIDE R26, R5.reuse, 0x4, R26 ;  /* 0x00000004051a7825 */ /* 0x040fe200078e021a */
[----:B------:R-:W3:Y:S04]  /*02b0*/  LDG.E.EL R17, desc[UR4][R8.64] ;  /* 0x0000000408117981 */ /* 0x000ee8000c2e1900 */
[----:B------:R-:W5:Y:S04]  /*02c0*/  LDG.E.EL R0, desc[UR4][R26.64] ;  /* 0x000000041a007981 */ /* 0x000f68000c2e1900 */
[----:B------:R-:W5:Y:S01]  /*02d0*/  LDG.E.128 R8, desc[UR4][R6.64+0x800] ;  /* 0x0008000406087981 */ /* 0x000f62000c1e1d00 */
[----:B------:R-:W-:-:S04]  /*02e0*/  IMAD.WIDE R20, R5, 0x4, R20 ;  /* 0x0000000405147825 */ /* 0x000fc800078e0214 */
[----:B------:R-:W-:Y:S02]  /*02f0*/  IMAD.WIDE R22, R5, 0x4, R22 ;  /* 0x0000000405167825 */ /* 0x000fe400078e0216 */
[----:B------:R1:W5:Y:S04]  /*0300*/  LDG.E.EL R20, desc[UR4][R20.64] ;  /* 0x0000000414147981 */ /* 0x000368000c2e1900 */
[----:B------:R0:W5:Y:S01]  /*0310*/  LDG.E.EL R5, desc[UR4][R22.64] ;  /* 0x0000000416057981 */ /* 0x000162000c2e1900 */
[----:B--2---:R-:W-:-:S04]  /*0320*/  FADD R19, R19, 9.9999997473787516356e-06 ;  /* 0x3727c5ac13137421 */ /* 0x004fc80000000000 */
[----:B------:R-:W2:Y:S01]  /*0330*/  MUFU.SQRT R25, R19 ;  /* 0x0000001300197308 */ /* 0x000ea20000002000 */
[----:B------:R-:W-:-:S07]  /*0340*/  FADD R24, R24, 9.9999997473787516356e-06 ;  /* 0x3727c5ac18187421 */ /* 0x000fce0000000000 */
[----:B0-----:R-:W0:Y:S01]  /*0350*/  MUFU.SQRT R28, R24 ;  /* 0x00000018001c7308 */ /* 0x001e220000002000 */
[C---:B--2---:R-:W-:Y:S02]  /*0360*/  FSETP.GT.AND P0, PT, R25.reuse, 8.50705917302346158658e+37, PT ;  /* 0x7e8000001900780b */ /* 0x044fe40003f04000 */
[----:B------:R-:W-:Y:S02]  /*0370*/  FSETP.GEU.AND P2, PT, R25, 1.175494350822287508e-38, PT ;  /* 0x008000001900780b */ /* 0x000fe40003f4e000 */
[C---:B0-----:R-:W-:Y:S02]  /*0380*/  FSETP.GT.AND P1, PT, R28.reuse, 8.50705917302346158658e+37, PT ;  /* 0x7e8000001c00780b */ /* 0x041fe40003f24000 */
[----:B------:R-:W-:-:S07]  /*0390*/  FSETP.GEU.AND P3, PT, R28, 1.175494350822287508e-38, PT ;  /* 0x008000001c00780b */ /* 0x000fce0003f6e000 */
[----:B------:R-:W-:Y:S01]  /*03a0*/  @P0 FMUL R25, R25, 0.25 ;  /* 0x3e80000019190820 */ /* 0x000fe20000400000 */
[----:B------:R-:W-:-:S03]  /*03b0*/  HFMA2.MMA R24, -RZ, RZ, 1.625, 0 ;  /* 0x3e800000ff187435 */ /* 0x000fc600000001ff */
[----:B------:R-:W-:Y:S01]  /*03c0*/  @!P2 FMUL R25, R25, 16777216 ;  /* 0x4b8000001919a820 */ /* 0x000fe20000400000 */
[----:B------:R-:W-:-:S03]  /*03d0*/  @P1 FMUL R28, R28, 0.25 ;  /* 0x3e8000001c1c1820 */ /* 0x000fc60000400000 */
[----:B-1----:R-:W0:Y:S01]  /*03e0*/  MUFU.RCP R21, R25 ;  /* 0x0000001900157308 */ /* 0x002e220000001000 */
[----:B------:R-:W-:-:S07]  /*03f0*/  @!P3 FMUL R28, R28, 16777216 ;  /* 0x4b8000001c1cb820 */ /* 0x000fce0000400000 */
[----:B------:R-:W1:Y:S01]  /*0400*/  MUFU.RCP R19, R28 ;  /* 0x0000001c00137308 */ /* 0x000e620000001000 */
[C---:B------:R-:W-:Y:S02]  /*0410*/  FSEL R22, R24.reuse, 1, P0 ;  /* 0x3f80000018167808 */ /* 0x040fe40000000000 */
[----:B------:R-:W-:Y:S01]  /*0420*/  FSEL R24, R24, 1, P1 ;  /* 0x3f80000018187808 */ /* 0x000fe20000800000 */
[--C-:B----4-:R-:W-:Y:S02]  /*0430*/  FADD R12, R12, R18.reuse ;  /* 0x000000120c0c7221 */ /* 0x110fe40000000000 */
[----:B------:R-:W-:Y:S01]  /*0440*/  @!P2 FMUL R22, R22, 16777216 ;  /* 0x4b8000001616a820 */ /* 0x000fe20000400000 */
[--C-:B------:R-:W-:Y:S01]  /*0450*/  FADD R13, R13, R18.reuse ;  /* 0x000000120d0d7221 */ /* 0x100fe20000000000 */
[----:B------:R-:W-:Y:S01]  /*0460*/  @!P3 FMUL R24, R24, 16777216 ;  /* 0x4b8000001818b820 */ /* 0x000fe20000400000 */
[--C-:B------:R-:W-:Y:S01]  /*0470*/  FADD R14, R14, R18.reuse ;  /* 0x000000120e0e7221 */ /* 0x100fe20000000000 */
[----:B------:R-:W-:Y:S01]  /*0480*/  FADD R15, R15, R18 ;  /* 0x000000120f0f7221 */ /* 0x000fe20000000000 */
[----:B0-----:R-:W-:Y:S01]  /*0490*/  FMUL R21, R21, R22 ;  /* 0x0000001615157220 */ /* 0x001fe20000400000 */
[C---:B---3--:R-:W-:Y:S01]  /*04a0*/  FADD R18, -R4.reuse, R12 ;  /* 0x0000000c04127221 */ /* 0x048fe20000000100 */
[C---:B------:R-:W-:Y:S01]  /*04b0*/  FADD R22, -R4.reuse, R13 ;  /* 0x0000000d04167221 */ /* 0x040fe20000000100 */
[----:B-1----:R-:W-:Y:S01]  /*04c0*/  FMUL R19, R19, R24 ;  /* 0x0000001813137220 */ /* 0x002fe20000400000 */
[C---:B------:R-:W-:Y:S01]  /*04d0*/  FADD R24, -R4.reuse, R14 ;  /* 0x0000000e04187221 */ /* 0x040fe20000000100 */
[----:B------:R-:W-:Y:S01]  /*04e0*/  FADD R4, -R4, R15 ;  /* 0x0000000f04047221 */ /* 0x000fe20000000100 */
[----:B------:R-:W-:Y:S01]  /*04f0*/  FMUL R26, R21, R18 ;  /* 0x00000012151a7220 */ /* 0x000fe20000400000 */
[----:B-----5:R-:W-:-:S02]  /*0500*/  FADD R11, R11, R3 ;  /* 0x000000030b0b7221 */ /* 0x020fc40000000000 */
[C---:B------:R-:W-:Y:S01]  /*0510*/  FMUL R18, R21.reuse, R4 ;  /* 0x0000000415127220 */ /* 0x040fe20000400000 */
[----:B------:R-:W-:Y:S01]  /*0520*/  FFMA R4, R16, R26, R17 ;  /* 0x0000001a10047223 */ /* 0x000fe20000000011 */
[C---:B------:R-:W-:Y:S01]  /*0530*/  FMUL R23, R21.reuse, R22 ;  /* 0x0000001615177220 */ /* 0x040fe20000400000 */
[----:B------:R-:W-:Y:S01]  /*0540*/  FADD R26, -R0, R11 ;  /* 0x0000000b001a7221 */ /* 0x000fe20000000100 */
[----:B------:R-:W-:Y:S01]  /*0550*/  FMUL R22, R21, R24 ;  /* 0x0000001815167220 */ /* 0x000fe20000400000 */
[--C-:B------:R-:W-:Y:S01]  /*0560*/  FADD R9, R9, R3.reuse ;  /* 0x0000000309097221 */ /* 0x100fe20000000000 */
[--C-:B------:R-:W-:Y:S01]  /*0570*/  FADD R8, R8, R3.reuse ;  /* 0x0000000308087221 */ /* 0x100fe20000000000 */
[----:B------:R-:W-:Y:S01]  /*0580*/  FADD R10, R10, R3 ;  /* 0x000000030a0a7221 */ /* 0x000fe20000000000 */
[----:B------:R-:W-:Y:S01]  /*0590*/  FMUL R26, R19, R26 ;  /* 0x0000001a131a7220 */ /* 0x000fe20000400000 */
[C-C-:B------:R-:W-:Y:S01]  /*05a0*/  FFMA R21, R16.reuse, R23, R17.reuse ;  /* 0x0000001710157223 */ /* 0x140fe20000000011 */
[C-C-:B------:R-:W-:Y:S01]  /*05b0*/  FFMA R22, R16.reuse, R22, R17.reuse ;  /* 0x0000001610167223 */ /* 0x140fe20000000011 */
[----:B------:R-:W-:Y:S01]  /*05c0*/  FFMA R16, R16, R18, R17 ;  /* 0x0000001210107223 */ /* 0x000fe20000000011 */
[C---:B------:R-:W-:Y:S01]  /*05d0*/  FADD R24, -R0.reuse, R9 ;  /* 0x0000000900187221 */ /* 0x040fe20000000100 */
[C---:B------:R-:W-:Y:S01]  /*05e0*/  FADD R18, -R0.reuse, R8 ;  /* 0x0000000800127221 */ /* 0x040fe20000000100 */
[----:B------:R-:W-:Y:S01]  /*05f0*/  FADD R0, -R0, R10 ;  /* 0x0000000a00007221 */ /* 0x000fe20000000100 */
[----:B------:R-:W-:Y:S01]  /*0600*/  FFMA R26, R5, R26, R20 ;  /* 0x0000001a051a7223 */ /* 0x000fe20000000014 */
[C---:B------:R-:W-:Y:S01]  /*0610*/  FMUL R17, R19.reuse, R24 ;  /* 0x0000001813117220 */ /* 0x040fe20000400000 */
[C---:B------:R-:W-:Y:S01]  /*0620*/  FMUL R3, R19.reuse, R18 ;  /* 0x0000001213037220 */ /* 0x040fe20000400000 */
[----:B------:R-:W-:Y:S01]  /*0630*/  FMUL R19, R19, R0 ;  /* 0x0000000013137220 */ /* 0x000fe20000400000 */
[----:B------:R-:W-:-:S02]  /*0640*/  FSETP.GTU.AND P0, PT, R16, RZ, PT ;  /* 0x000000ff1000720b */ /* 0x000fc40003f0c000 */
[C---:B------:R-:W-:Y:S01]  /*0650*/  FSETP.GTU.AND P2, PT, R26.reuse, RZ, PT ;  /* 0x000000ff1a00720b */ /* 0x040fe20003f4c000 */
[C-C-:B------:R-:W-:Y:S01]  /*0660*/  FFMA R17, R5.reuse, R17, R20.reuse ;  /* 0x0000001105117223 */ /* 0x140fe20000000014 */
[C-C-:B------:R-:W-:Y:S01]  /*0670*/  FFMA R0, R5.reuse, R3, R20.reuse ;  /* 0x0000000305007223 */ /* 0x140fe20000000014 */
[----:B------:R-:W-:Y:S01]  /*0680*/  FFMA R5, R5, R19, R20 ;  /* 0x0000001305057223 */ /* 0x000fe20000000014 */
[----:B------:R-:W-:Y:S01]  /*0690*/  FSEL R19, R26, RZ, P2 ;  /* 0x000000ff1a137208 */ /* 0x000fe20001000000 */
[----:B------:R-:W0:Y:S01]  /*06a0*/  LDC.64 R24, c[0x0][0x240] ;  /* 0x00009000ff187b82 */ /* 0x000e220000000a00 */
[----:B------:R-:W-:Y:S02]  /*06b0*/  FSETP.GTU.AND P1, PT, R22, RZ, PT ;  /* 0x000000ff1600720b */ /* 0x000fe40003f2c000 */
[----:B------:R-:W-:Y:S02]  /*06c0*/  FSETP.GEU.AND P5, PT, R19, 6, PT ;  /* 0x40c000001300780b */ /* 0x000fe40003fae000 */
[----:B------:R-:W-:-:S02]  /*06d0*/  FSEL R23, R16, RZ, P0 ;  /* 0x000000ff10177208 */ /* 0x000fc40000000000 */
[----:B------:R-:W-:Y:S02]  /*06e0*/  FSETP.GTU.AND P6, PT, R21, RZ, PT ;  /* 0x000000ff1500720b */ /* 0x000fe40003fcc000 */
[----:B------:R-:W-:Y:S02]  /*06f0*/  FSETP.GTU.AND P2, PT, R4, RZ, PT ;  /* 0x000000ff0400720b */ /* 0x000fe40003f4c000 */
[----:B------:R-:W-:Y:S02]  /*0700*/  FSEL R22, R22, RZ, P1 ;  /* 0x000000ff16167208 */ /* 0x000fe40000800000 */
[----:B------:R-:W-:Y:S02]  /*0710*/  FSETP.GEU.AND P1, PT, R23, 6, PT ;  /* 0x40c000001700780b */ /* 0x000fe40003f2e000 */
[----:B------:R-:W-:Y:S02]  /*0720*/  FSEL R21, R21, RZ, P6 ;  /* 0x000000ff15157208 */ /* 0x000fe40003000000 */
[----:B------:R-:W-:-:S02]  /*0730*/  FSEL R20, R4, RZ, P2 ;  /* 0x000000ff04147208 */ /* 0x000fc40001000000 */
[----:B------:R-:W-:Y:S02]  /*0740*/  FSETP.GTU.AND P4, PT, R5, RZ, PT ;  /* 0x000000ff0500720b */ /* 0x000fe40003f8c000 */
[----:B------:R-:W-:Y:S02]  /*0750*/  FSETP.GTU.AND P3, PT, R17, RZ, PT ;  /* 0x000000ff1100720b */ /* 0x000fe40003f6c000 */
[----:B------:R-:W-:Y:S02]  /*0760*/  FSETP.GEU.AND P2, PT, R22, 6, PT ;  /* 0x40c000001600780b */ /* 0x000fe40003f4e000 */
[----:B------:R-:W-:Y:S02]  /*0770*/  FSETP.NAN.AND P6, PT, R19, R19, PT ;  /* 0x000000131300720b */ /* 0x000fe40003fc8000 */
[----:B------:R-:W-:Y:S02]  /*0780*/  FSETP.GTU.AND P0, PT, R0, RZ, PT ;  /* 0x000000ff0000720b */ /* 0x000fe40003f0c000 */
[----:B------:R-:W-:-:S02]  /*0790*/  FSEL R18, R5, RZ, P4 ;  /* 0x000000ff05127208 */ /* 0x000fc40002000000 */
[----:B------:R-:W-:Y:S02]  /*07a0*/  FSEL R17, R17, RZ, P3 ;  /* 0x000000ff11117208 */ /* 0x000fe40001800000 */
[----:B------:R-:W-:Y:S02]  /*07b0*/  @P5 SEL R19, R19, 0x40c00000, P6 ;  /* 0x40c0000013135807 */ /* 0x000fe40003000000 */
[----:B------:R-:W-:Y:S02]  /*07c0*/  FSETP.NAN.AND P3, PT, R23, R23, PT ;  /* 0x000000171700720b */ /* 0x000fe40003f68000 */
[----:B------:R-:W-:Y:S02]  /*07d0*/  FSETP.GEU.AND P4, PT, R21, 6, PT ;  /* 0x40c000001500780b */ /* 0x000fe40003f8e000 */
[----:B------:R-:W-:Y:S02]  /*07e0*/  FSETP.GEU.AND P5, PT, R20, 6, PT ;  /* 0x40c000001400780b */ /* 0x000fe40003fae000 */
[----:B------:R-:W-:-:S02]  /*07f0*/  FSEL R16, R0, RZ, P0 ;  /* 0x000000ff00107208 */ /* 0x000fc40000000000 */
[----:B------:R-:W-:Y:S02]  /*0800*/  FSETP.NAN.AND P6, PT, R22, R22, PT ;  /* 0x000000161600720b */ /* 0x000fe40003fc8000 */
[----:B------:R-:W-:Y:S02]  /*0810*/  @P1 SEL R23, R23, 0x40c00000, P3 ;  /* 0x40c0000017171807 */ /* 0x000fe40001800000 */
[----:B------:R-:W-:Y:S02]  /*0820*/  FSETP.GEU.AND P0, PT, R18, 6, PT ;  /* 0x40c000001200780b */ /* 0x000fe40003f0e000 */
[----:B------:R-:W-:Y:S02]  /*0830*/  FSETP.GEU.AND P3, PT, R17, 6, PT ;  /* 0x40c000001100780b */ /* 0x000fe40003f6e000 */
[----:B------:R-:W-:Y:S02]  /*0840*/  FSETP.GEU.AND P1, PT, R16, 6, PT ;  /* 0x40c000001000780b */ /* 0x000fe40003f2e000 */
[----:B------:R-:W-:-:S02]  /*0850*/  @P2 SEL R22, R22, 0x40c00000, P6 ;  /* 0x40c0000016162807 */ /* 0x000fc40003000000 */
[C---:B------:R-:W-:Y:S02]  /*0860*/  FSETP.NAN.AND P6, PT, R21.reuse, R21, PT ;  /* 0x000000151500720b */ /* 0x040fe40003fc8000 */
[C---:B------:R-:W-:Y:S02]  /*0870*/  FSETP.NAN.AND P2, PT, R20.reuse, R20, PT ;  /* 0x000000141400720b */ /* 0x040fe40003f48000 */
[----:B------:R-:W-:Y:S02]  /*0880*/  @P4 SEL R21, R21, 0x40c00000, P6 ;  /* 0x40c0000015154807 */ /* 0x000fe40003000000 */
[----:B------:R-:W-:Y:S02]  /*0890*/  @P5 SEL R20, R20, 0x40c00000, P2 ;  /* 0x40c0000014145807 */ /* 0x000fe40001000000 */
[----:B------:R-:W-:Y:S02]  /*08a0*/  FSETP.NAN.AND P6, PT, R18, R18, PT ;  /* 0x000000121200720b */ /* 0x000fe40003fc8000 */
[----:B------:R-:W-:-:S02]  /*08b0*/  FSETP.NAN.AND P4, PT, R17, R17, PT ;  /* 0x000000111100720b */ /* 0x000fc40003f88000 */
[----:B------:R-:W-:Y:S01]  /*08c0*/  FSETP.NAN.AND P2, PT, R16, R16, PT ;  /* 0x000000101000720b */ /* 0x000fe20003f48000 */
[----:B0-----:R-:W-:Y:S01]  /*08d0*/  IMAD.WIDE R24, R2, 0x4, R24 ;  /* 0x0000000402187825 */ /* 0x001fe200078e0218 */
[----:B------:R-:W-:Y:S02]  /*08e0*/  @P0 SEL R18, R18, 0x40c00000, P6 ;  /* 0x40c0000012120807 */ /* 0x000fe40003000000 */
[----:B------:R-:W-:Y:S02]  /*08f0*/  @P3 SEL R17, R17, 0x40c00000, P4 ;  /* 0x40c0000011113807 */ /* 0x000fe40002000000 */
[----:B------:R-:W-:Y:S01]  /*0900*/  @P1 SEL R16, R16, 0x40c00000, P2 ;  /* 0x40c0000010101807 */ /* 0x000fe20001000000 */
[----:B------:R-:W-:Y:S04]  /*0910*/  STG.E.128 desc[UR4][R6.64], R12 ;  /* 0x0000000c06007986 */ /* 0x000fe8000c101d04 */
[----:B------:R-:W-:Y:S04]  /*0920*/  STG.E.128 desc[UR4][R6.64+0x800], R8 ;  /* 0x0008000806007986 */ /* 0x000fe8000c101d04 */
[----:B------:R-:W-:Y:S04]  /*0930*/  STG.E.128 desc[UR4][R24.64], R20 ;  /* 0x0000001418007986 */ /* 0x000fe8000c101d04 */
[----:B------:R-:W-:Y:S01]  /*0940*/  STG.E.128 desc[UR4][R24.64+0x800], R16 ;  /* 0x0008001018007986 */ /* 0x000fe2000c101d04 */
[----:B------:R-:W-:Y:S05]  /*0950*/  EXIT ;  /* 0x000000000000794d */ /* 0x000fea0003800000 */
.L_x_0:
[----:B------:R-:W-:-:S00]  /*0960*/  BRA `(.L_x_0) ;  /* 0xfffffffc00fc7947 */ /* 0x000fc0000383ffff */
[----:B------:R-:W-:-:S00]  /*0970*/  NOP ;  /* 0x0000000000007918 */ /* 0x000fc00000000000 */
        /* <DEDUP_REMOVED lines=8> */
.L_x_1:


//--------------------- .nv.global.init           --------------------------
	.section	.nv.global.init,"aw",@progbits
.nv.global.init:
	.type		_$_str,@object
	.size		_$_str,(_$_str_$_2 - _$_str)
_$_str:
        /*0000*/ 	.byte	0x5f, 0x5f, 0x43, 0x55, 0x44, 0x41, 0x5f, 0x46, 0x54, 0x5a, 0x00
	.type		_$_str_$_2,@object
	.size		_$_str_$_2,(.L_1 - _$_str_$_2)
_$_str_$_2:
        /*000b*/ 	.byte	0x5f, 0x5f, 0x43, 0x55, 0x44, 0x41, 0x5f, 0x50, 0x52, 0x45, 0x43, 0x5f, 0x53, 0x51, 0x52, 0x54
        /*001b*/ 	.byte	0x00
.L_1:


//--------------------- .nv.constant0.triton_poi_fused__native_batch_norm_legit_no_training_convolution_hardtanh_7 --------------------------
	.section	.nv.constant0.triton_poi_fused__native_batch_norm_legit_no_training_convolution_hardtanh_7,"a",@progbits
	.sectionflags	@""
	.align	4
.nv.constant0.triton_poi_fused__native_batch_norm_legit_no_training_convolution_hardtanh_7:
	.zero		588
